	.headerflags	@"EF_CUDA_TEXMODE_UNIFIED EF_CUDA_64BIT_ADDRESS EF_CUDA_ACCELERATORS EF_CUDA_SM90 EF_CUDA_VIRTUAL_SM(EF_CUDA_SM90)"
	.elftype	@"ET_EXEC"


//--------------------- .nv.info                  --------------------------
	.section	.nv.info,"",@"SHT_CUDA_INFO"
	.align	4


	//----- nvinfo : EIATTR_REGCOUNT
	.align		4
        /*0000*/ 	.byte	0x04, 0x2f
        /*0002*/ 	.short	(.L_1 - .L_0)
	.align		4
.L_0:
        /*0004*/ 	.word	index@(triton_poi_fused_2)
        /*0008*/ 	.word	0x0000001e


	//----- nvinfo : EIATTR_MIN_STACK_SIZE
	.align		4
.L_1:
        /*000c*/ 	.byte	0x04, 0x12
        /*000e*/ 	.short	(.L_3 - .L_2)
	.align		4
.L_2:
        /*0010*/ 	.word	index@(triton_poi_fused_2)
        /*0014*/ 	.word	0x00000000


	//----- nvinfo : EIATTR_FRAME_SIZE
	.align		4
.L_3:
        /*0018*/ 	.byte	0x04, 0x11
        /*001a*/ 	.short	(.L_5 - .L_4)
	.align		4
.L_4:
        /*001c*/ 	.word	index@(triton_poi_fused_2)
        /*0020*/ 	.word	0x00000000


	//----- nvinfo : EIATTR_MIN_STACK_SIZE
	.align		4
.L_5:
        /*0024*/ 	.byte	0x04, 0x12
        /*0026*/ 	.short	(.L_7 - .L_6)
	.align		4
.L_6:
        /*0028*/ 	.word	index@(triton_poi_fused_2)
        /*002c*/ 	.word	0x00000000
.L_7:


//--------------------- .nv.info.triton_poi_fused_2 --------------------------
	.section	.nv.info.triton_poi_fused_2,"",@"SHT_CUDA_INFO"
	.sectionflags	@""
	.align	4


	//----- nvinfo : EIATTR_CUDA_API_VERSION
	.align		4
        /*0000*/ 	.byte	0x04, 0x37
        /*0002*/ 	.short	(.L_9 - .L_8)
.L_8:
        /*0004*/ 	.word	0x0000007c


	//----- nvinfo : EIATTR_KPARAM_INFO
	.align		4
.L_9:
        /*0008*/ 	.byte	0x04, 0x17
        /*000a*/ 	.short	(.L_11 - .L_10)
.L_10:
        /*000c*/ 	.word	0x00000000
        /*0010*/ 	.short	0x0003
        /*0012*/ 	.short	0x0014
        /*0014*/ 	.byte	0x00, 0xf0, 0x11, 0x00


	//----- nvinfo : EIATTR_KPARAM_INFO
	.align		4
.L_11:
        /*0018*/ 	.byte	0x04, 0x17
        /*001a*/ 	.short	(.L_13 - .L_12)
.L_12:
        /*001c*/ 	.word	0x00000000
        /*0020*/ 	.short	0x0002
        /*0022*/ 	.short	0x0010
        /*0024*/ 	.byte	0x00, 0xf0, 0x11, 0x00


	//----- nvinfo : EIATTR_KPARAM_INFO
	.align		4
.L_13:
        /*0028*/ 	.byte	0x04, 0x17
        /*002a*/ 	.short	(.L_15 - .L_14)
.L_14:
        /*002c*/ 	.word	0x00000000
        /*0030*/ 	.short	0x0001
        /*0032*/ 	.short	0x0008
        /*0034*/ 	.byte	0x00, 0xf4, 0x21, 0x00


	//----- nvinfo : EIATTR_KPARAM_INFO
	.align		4
.L_15:
        /*0038*/ 	.byte	0x04, 0x17
        /*003a*/ 	.short	(.L_17 - .L_16)
.L_16:
        /*003c*/ 	.word	0x00000000
        /*0040*/ 	.short	0x0000
        /*0042*/ 	.short	0x0000
        /*0044*/ 	.byte	0x00, 0xf4, 0x21, 0x00


	//----- nvinfo : EIATTR_SPARSE_MMA_MASK
	.align		4
.L_17:
        /*0048*/ 	.byte	0x03, 0x50
        /*004a*/ 	.short	0x0000


	//----- nvinfo : EIATTR_MAXREG_COUNT
	.align		4
        /*004c*/ 	.byte	0x03, 0x1b
        /*004e*/ 	.short	0x00ff


	//----- nvinfo : EIATTR_EXIT_INSTR_OFFSETS
	.align		4
        /*0050*/ 	.byte	0x04, 0x1c
        /*0052*/ 	.short	(.L_19 - .L_18)


	//   ....[0]....
.L_18:
        /*0054*/ 	.word	0x00000690


	//   ....[1]....
        /*0058*/ 	.word	0x000006e0


	//----- nvinfo : EIATTR_REQNTID
	.align		4
.L_19:
        /*005c*/ 	.byte	0x04, 0x10
        /*005e*/ 	.short	(.L_21 - .L_20)
.L_20:
        /*0060*/ 	.word	0x00000080
        /*0064*/ 	.word	0x00000001
        /*0068*/ 	.word	0x00000001


	//----- nvinfo : EIATTR_CBANK_PARAM_SIZE
	.align		4
.L_21:
        /*006c*/ 	.byte	0x03, 0x19
        /*006e*/ 	.short	0x0018


	//----- nvinfo : EIATTR_PARAM_CBANK
	.align		4
        /*0070*/ 	.byte	0x04, 0x0a
        /*0072*/ 	.short	(.L_23 - .L_22)
	.align		4
.L_22:
        /*0074*/ 	.word	index@(.nv.constant0.triton_poi_fused_2)
        /*0078*/ 	.short	0x0210
        /*007a*/ 	.short	0x0018


	//----- nvinfo : EIATTR_SW_WAR
	.align		4
.L_23:
        /*007c*/ 	.byte	0x04, 0x36
        /*007e*/ 	.short	(.L_25 - .L_24)
.L_24:
        /*0080*/ 	.word	0x00000008
.L_25:


//--------------------- .nv.callgraph             --------------------------
	.section	.nv.callgraph,"",@"SHT_CUDA_CALLGRAPH"
	.align	4
	.sectionentsize	8
	.align		4
        /*0000*/ 	.word	0x00000000
	.align		4
        /*0004*/ 	.word	0xffffffff
	.align		4
        /*0008*/ 	.word	0x00000000
	.align		4
        /*000c*/ 	.word	0xfffffffe
	.align		4
        /*0010*/ 	.word	0x00000000
	.align		4
        /*0014*/ 	.word	0xfffffffd
	.align		4
        /*0018*/ 	.word	0x00000000
	.align		4
        /*001c*/ 	.word	0xfffffffc


//--------------------- .text.triton_poi_fused_2  --------------------------
	.section	.text.triton_poi_fused_2,"ax",@progbits
	.sectionflags	@"SHF_BARRIERS=1"
	.align	128
        .global         triton_poi_fused_2
        .type           triton_poi_fused_2,@function
        .size           triton_poi_fused_2,(.L_x_1 - triton_poi_fused_2)
        .other          triton_poi_fused_2,@"STO_CUDA_ENTRY STV_DEFAULT"
triton_poi_fused_2:
.text.triton_poi_fused_2:
[----:B------:R-:W0:Y:S01]  /*0000*/  LDC R1, c[0x0][0x28] ;  /* 0x00000a00ff017b82 */ /* 0x000e220000000800 */
[----:B------:R-:W1:Y:S07]  /*0010*/  S2R R15, SR_CTAID.X ;  /* 0x00000000000f7919 */ /* 0x000e6e0000002500 */
[----:B------:R-:W2:Y:S01]  /*0020*/  LDC.64 R16, c[0x0][0x210] ;  /* 0x00008400ff107b82 */ /* 0x000ea20000000a00 */
[----:B------:R-:W-:Y:S01]  /*0030*/  IMAD.MOV.U32 R14, RZ, RZ, RZ ;  /* 0x000000ffff0e7224 */ /* 0x000fe200078e00ff */
[----:B------:R-:W-:Y:S01]  /*0040*/  ULDC.64 UR6, c[0x0][0x208] ;  /* 0x0000820000067ab9 */ /* 0x000fe20000000a00 */
[----:B------:R-:W3:Y:S01]  /*0050*/  S2R R18, SR_TID.X ;  /* 0x0000000000127919 */ /* 0x000ee20000002100 */
[----:B------:R-:W4:Y:S01]  /*0060*/  S2R R19, SR_CTAID.Y ;  /* 0x0000000000137919 */ /* 0x000f220000002600 */
[----:B-1----:R-:W-:Y:S01]  /*0070*/  IMAD.SHL.U32 R15, R15, 0x10, RZ ;  /* 0x000000100f0f7824 */ /* 0x002fe200078e00ff */
[----:B---3--:R-:W-:-:S04]  /*0080*/  SHF.R.U32.HI R0, RZ, 0x4, R18 ;  /* 0x00000004ff007819 */ /* 0x008fc80000011612 */
[----:B------:R-:W-:Y:S01]  /*0090*/  LOP3.LUT R4, R15, 0xf, R18, 0xf8, !PT ;  /* 0x0000000f0f047812 */ /* 0x000fe200078ef812 */
[----:B----4-:R-:W-:Y:S01]  /*00a0*/  IMAD.SHL.U32 R19, R19, 0x40, RZ ;  /* 0x0000004013137824 */ /* 0x010fe200078e00ff */
[----:B------:R-:W-:Y:S02]  /*00b0*/  SGXT.U32 R0, R0, 0x3 ;  /* 0x000000030000781a */ /* 0x000fe40000000000 */
[----:B------:R-:W-:Y:S02]  /*00c0*/  ISETP.GE.AND P0, PT, R4, 0x9, PT ;  /* 0x000000090400780c */ /* 0x000fe40003f06270 */
[----:B------:R-:W-:Y:S02]  /*00d0*/  LOP3.LUT R3, R19, 0x8, R0, 0xfe, !PT ;  /* 0x0000000813037812 */ /* 0x000fe400078efe00 */
[----:B------:R-:W-:Y:S02]  /*00e0*/  LOP3.LUT R2, R19, R0, RZ, 0xfc, !PT ;  /* 0x0000000013027212 */ /* 0x000fe400078efcff */
[C---:B------:R-:W-:Y:S01]  /*00f0*/  ISETP.LT.AND P2, PT, R3.reuse, 0x600, !P0 ;  /* 0x000006000300780c */ /* 0x040fe20004741270 */
[--C-:B------:R-:W-:Y:S01]  /*0100*/  IMAD R3, R3, 0x9, R4.reuse ;  /* 0x0000000903037824 */ /* 0x100fe200078e0204 */
[----:B------:R-:W-:Y:S01]  /*0110*/  LOP3.LUT R6, R19, 0x10, R0, 0xfe, !PT ;  /* 0x0000001013067812 */ /* 0x000fe200078efe00 */
[----:B------:R-:W-:Y:S01]  /*0120*/  IMAD R5, R2, 0x9, R4 ;  /* 0x0000000902057824 */ /* 0x000fe200078e0204 */
[----:B------:R-:W-:-:S02]  /*0130*/  LOP3.LUT R7, R19, 0x18, R0, 0xfe, !PT ;  /* 0x0000001813077812 */ /* 0x000fc400078efe00 */
[----:B------:R-:W-:Y:S01]  /*0140*/  ISETP.LT.AND P1, PT, R2, 0x600, !P0 ;  /* 0x000006000200780c */ /* 0x000fe20004721270 */
[----:B--2---:R-:W-:Y:S01]  /*0150*/  IMAD.WIDE R2, R3, 0x4, R16 ;  /* 0x0000000403027825 */ /* 0x004fe200078e0210 */
[----:B------:R-:W-:Y:S02]  /*0160*/  ISETP.LT.AND P6, PT, R6, 0x600, !P0 ;  /* 0x000006000600780c */ /* 0x000fe400047c1270 */
[----:B------:R-:W-:Y:S02]  /*0170*/  LOP3.LUT R8, R19, 0x20, R0, 0xfe, !PT ;  /* 0x0000002013087812 */ /* 0x000fe400078efe00 */
[----:B------:R-:W-:Y:S01]  /*0180*/  ISETP.LT.AND P5, PT, R7, 0x600, !P0 ;  /* 0x000006000700780c */ /* 0x000fe200047a1270 */
[----:B------:R1:W2:Y:S01]  /*0190*/  @P2 LDG.E.EL R14, desc[UR6][R2.64] ;  /* 0x00000006020e2981 */ /* 0x0002a2000c2e1900 */
[----:B------:R-:W-:Y:S02]  /*01a0*/  LOP3.LUT R4, R19, 0x28, R0, 0xfe, !PT ;  /* 0x0000002813047812 */ /* 0x000fe400078efe00 */
[----:B------:R-:W-:-:S02]  /*01b0*/  LOP3.LUT R6, R19, 0x30, R0, 0xfe, !PT ;  /* 0x0000003013067812 */ /* 0x000fc400078efe00 */
[----:B------:R-:W-:Y:S02]  /*01c0*/  LOP3.LUT R7, R19, 0x38, R0, 0xfe, !PT ;  /* 0x0000003813077812 */ /* 0x000fe400078efe00 */
[----:B------:R-:W-:Y:S02]  /*01d0*/  ISETP.LT.AND P4, PT, R8, 0x600, !P0 ;  /* 0x000006000800780c */ /* 0x000fe40004781270 */
[----:B------:R-:W-:Y:S02]  /*01e0*/  ISETP.LT.AND P3, PT, R4, 0x600, !P0 ;  /* 0x000006000400780c */ /* 0x000fe40004761270 */
[----:B------:R-:W-:Y:S02]  /*01f0*/  ISETP.LT.AND P2, PT, R6, 0x600, !P0 ;  /* 0x000006000600780c */ /* 0x000fe40004741270 */
[----:B------:R-:W-:Y:S01]  /*0200*/  ISETP.LT.AND P0, PT, R7, 0x600, !P0 ;  /* 0x000006000700780c */ /* 0x000fe20004701270 */
[C---:B------:R-:W-:Y:S02]  /*0210*/  VIADD R7, R5.reuse, 0x90 ;  /* 0x0000009005077836 */ /* 0x040fe40000000000 */
[----:B------:R-:W-:-:S02]  /*0220*/  VIADD R9, R5, 0xd8 ;  /* 0x000000d805097836 */ /* 0x000fc40000000000 */
[C---:B------:R-:W-:Y:S02]  /*0230*/  VIADD R11, R5.reuse, 0x120 ;  /* 0x00000120050b7836 */ /* 0x040fe40000000000 */
[C---:B------:R-:W-:Y:S02]  /*0240*/  VIADD R13, R5.reuse, 0x168 ;  /* 0x00000168050d7836 */ /* 0x040fe40000000000 */
[C---:B------:R-:W-:Y:S02]  /*0250*/  VIADD R23, R5.reuse, 0x1b0 ;  /* 0x000001b005177836 */ /* 0x040fe40000000000 */
[C---:B------:R-:W-:Y:S02]  /*0260*/  VIADD R25, R5.reuse, 0x1f8 ;  /* 0x000001f805197836 */ /* 0x040fe40000000000 */
[----:B-1----:R-:W-:-:S04]  /*0270*/  IMAD.WIDE R2, R5, 0x4, R16 ;  /* 0x0000000405027825 */ /* 0x002fc800078e0210 */
[----:B------:R-:W-:-:S04]  /*0280*/  IMAD.WIDE R4, R7, 0x4, R16 ;  /* 0x0000000407047825 */ /* 0x000fc800078e0210 */
[----:B------:R-:W-:-:S04]  /*0290*/  IMAD.WIDE R6, R9, 0x4, R16 ;  /* 0x0000000409067825 */ /* 0x000fc800078e0210 */
[----:B------:R-:W-:Y:S01]  /*02a0*/  IMAD.WIDE R8, R11, 0x4, R16 ;  /* 0x000000040b087825 */ /* 0x000fe200078e0210 */
[----:B------:R-:W-:-:S03]  /*02b0*/  CS2R R20, SRZ ;  /* 0x0000000000147805 */ /* 0x000fc6000001ff00 */
[----:B------:R-:W-:-:S03]  /*02c0*/  IMAD.WIDE R10, R13, 0x4, R16 ;  /* 0x000000040d0a7825 */ /* 0x000fc600078e0210 */
[----:B------:R1:W3:Y:S01]  /*02d0*/  @P6 LDG.E.EL R20, desc[UR6][R4.64] ;  /* 0x0000000604146981 */ /* 0x0002e2000c2e1900 */
[--C-:B------:R-:W-:Y:S01]  /*02e0*/  IMAD.WIDE R12, R23, 0x4, R16.reuse ;  /* 0x00000004170c7825 */ /* 0x100fe200078e0210 */
[----:B------:R-:W-:Y:S02]  /*02f0*/  CS2R R22, SRZ ;  /* 0x0000000000167805 */ /* 0x000fe4000001ff00 */
[----:B------:R-:W4:Y:S01]  /*0300*/  @P5 LDG.E.EL R21, desc[UR6][R6.64] ;  /* 0x0000000606155981 */ /* 0x000f22000c2e1900 */
[----:B------:R-:W-:Y:S01]  /*0310*/  IMAD.WIDE R16, R25, 0x4, R16 ;  /* 0x0000000419107825 */ /* 0x000fe200078e0210 */
[----:B------:R-:W-:Y:S02]  /*0320*/  CS2R R24, SRZ ;  /* 0x0000000000187805 */ /* 0x000fe4000001ff00 */
[----:B------:R-:W5:Y:S01]  /*0330*/  @P4 LDG.E.EL R22, desc[UR6][R8.64] ;  /* 0x0000000608164981 */ /* 0x000f62000c2e1900 */
[----:B------:R-:W-:-:S03]  /*0340*/  IMAD.MOV.U32 R26, RZ, RZ, RZ ;  /* 0x000000ffff1a7224 */ /* 0x000fc600078e00ff */
[----:B------:R-:W5:Y:S04]  /*0350*/  @P3 LDG.E.EL R24, desc[UR6][R10.64] ;  /* 0x000000060a183981 */ /* 0x000f68000c2e1900 */
[----:B------:R1:W5:Y:S04]  /*0360*/  @P2 LDG.E.EL R23, desc[UR6][R12.64] ;  /* 0x000000060c172981 */ /* 0x000368000c2e1900 */
[----:B------:R1:W5:Y:S04]  /*0370*/  @P1 LDG.E.EL R26, desc[UR6][R2.64] ;  /* 0x00000006021a1981 */ /* 0x000368000c2e1900 */
[----:B------:R-:W5:Y:S01]  /*0380*/  @P0 LDG.E.EL R25, desc[UR6][R16.64] ;  /* 0x0000000610190981 */ /* 0x000f62000c2e1900 */
[----:B------:R-:W1:Y:S01]  /*0390*/  S2R R27, SR_TID.X ;  /* 0x00000000001b7919 */ /* 0x000e620000002100 */
[----:B------:R-:W1:Y:S01]  /*03a0*/  S2UR UR5, SR_CgaCtaId ;  /* 0x00000000000579c3 */ /* 0x000e620000008800 */
[----:B------:R-:W-:Y:S01]  /*03b0*/  UMOV UR4, 0x400 ;  /* 0x0000040000047882 */ /* 0x000fe20000000000 */
[----:B-1----:R-:W-:Y:S01]  /*03c0*/  IMAD.SHL.U32 R4, R27, 0x40, RZ ;  /* 0x000000401b047824 */ /* 0x002fe200078e00ff */
[----:B------:R-:W-:-:S04]  /*03d0*/  SHF.R.U32.HI R5, RZ, 0x4, R27 ;  /* 0x00000004ff057819 */ /* 0x000fc8000001161b */
[----:B------:R-:W-:Y:S02]  /*03e0*/  SGXT.U32 R5, R5, 0x3 ;  /* 0x000000030505781a */ /* 0x000fe40000000000 */
[----:B------:R-:W-:Y:S01]  /*03f0*/  LOP3.LUT R4, R4, 0x3c0, RZ, 0xc0, !PT ;  /* 0x000003c004047812 */ /* 0x000fe200078ec0ff */
[----:B0-----:R-:W-:-:S03]  /*0400*/  UPRMT UR4, UR5, 0x654, UR4 ;  /* 0x0000065405047896 */ /* 0x001fc60008000004 */
[----:B------:R-:W-:-:S04]  /*0410*/  LOP3.LUT R5, R4, R5, RZ, 0xfc, !PT ;  /* 0x0000000504057212 */ /* 0x000fc800078efcff */
[----:B------:R-:W-:-:S04]  /*0420*/  LEA.HI R5, R4, R5, RZ, 0x1c ;  /* 0x0000000504057211 */ /* 0x000fc800078fe0ff */
[----:B------:R-:W-:Y:S01]  /*0430*/  LEA R13, R5, UR4, 0x2 ;  /* 0x00000004050d7c11 */ /* 0x000fe2000f8e10ff */
[----:B------:R-:W-:Y:S01]  /*0440*/  IMAD.SHL.U32 R8, R27, 0x4, RZ ;  /* 0x000000041b087824 */ /* 0x000fe200078e00ff */
[----:B------:R-:W-:-:S04]  /*0450*/  SHF.R.U32.HI R2, RZ, 0x2, R27 ;  /* 0x00000002ff027819 */ /* 0x000fc8000001161b */
[----:B------:R-:W-:Y:S02]  /*0460*/  LOP3.LUT R8, R8, 0x1fc, RZ, 0xc0, !PT ;  /* 0x000001fc08087812 */ /* 0x000fe400078ec0ff */
[----:B------:R-:W-:-:S05]  /*0470*/  LOP3.LUT R3, R2, 0x1c, RZ, 0xc0, !PT ;  /* 0x0000001c02037812 */ /* 0x000fca00078ec0ff */
[----:B------:R-:W-:-:S05]  /*0480*/  IMAD.IADD R3, R8, 0x1, R3 ;  /* 0x0000000108037824 */ /* 0x000fca00078e0203 */
[----:B------:R-:W-:Y:S01]  /*0490*/  LEA R4, R3, UR4, 0x2 ;  /* 0x0000000403047c11 */ /* 0x000fe2000f8e10ff */
[----:B------:R-:W-:Y:S01]  /*04a0*/  IMAD.SHL.U32 R18, R18, 0x4, RZ ;  /* 0x0000000412127824 */ /* 0x000fe200078e00ff */
[----:B------:R-:W0:Y:S04]  /*04b0*/  LDC.64 R2, c[0x0][0x218] ;  /* 0x00008600ff027b82 */ /* 0x000e280000000a00 */
[----:B------:R-:W-:-:S05]  /*04c0*/  LOP3.LUT R18, R19, 0x3c, R18, 0xf8, !PT ;  /* 0x0000003c13127812 */ /* 0x000fca00078ef812 */
[----:B------:R-:W-:-:S05]  /*04d0*/  IMAD.HI R9, R18, 0x2aaaaaab, RZ ;  /* 0x2aaaaaab12097827 */ /* 0x000fca00078e02ff */
[----:B------:R-:W-:-:S04]  /*04e0*/  SHF.R.U32.HI R10, RZ, 0x1f, R9 ;  /* 0x0000001fff0a7819 */ /* 0x000fc80000011609 */
[----:B------:R-:W-:Y:S02]  /*04f0*/  LEA.HI.SX32 R11, R9, R10, 0x1e ;  /* 0x0000000a090b7211 */ /* 0x000fe400078ff2ff */
[----:B------:R-:W-:Y:S02]  /*0500*/  LOP3.LUT R10, R8, 0x200, RZ, 0xfc, !PT ;  /* 0x00000200080a7812 */ /* 0x000fe400078efcff */
[----:B------:R-:W-:Y:S01]  /*0510*/  ISETP.GE.AND P0, PT, R18, 0x600, PT ;  /* 0x000006001200780c */ /* 0x000fe20003f06270 */
[----:B------:R-:W-:Y:S01]  /*0520*/  IMAD R18, R11, -0x18, R18 ;  /* 0xffffffe80b127824 */ /* 0x000fe200078e0212 */
[----:B------:R-:W-:Y:S02]  /*0530*/  LOP3.LUT R9, R15, R0, RZ, 0xfc, !PT ;  /* 0x000000000f097212 */ /* 0x000fe400078efcff */
[----:B------:R-:W-:Y:S02]  /*0540*/  LOP3.LUT R0, R15, 0x8, R0, 0xfe, !PT ;  /* 0x000000080f007812 */ /* 0x000fe400078efe00 */
[----:B------:R-:W-:Y:S01]  /*0550*/  SHF.R.U32.HI R10, RZ, 0x4, R10 ;  /* 0x00000004ff0a7819 */ /* 0x000fe2000001160a */
[----:B------:R-:W-:Y:S01]  /*0560*/  IMAD R18, R11, 0xd8, R18 ;  /* 0x000000d80b127824 */ /* 0x000fe200078e0212 */
[----:B------:R-:W-:-:S02]  /*0570*/  ISETP.LT.AND P1, PT, R9, 0x9, !P0 ;  /* 0x000000090900780c */ /* 0x000fc40004721270 */
[----:B------:R-:W-:Y:S02]  /*0580*/  ISETP.LT.AND P0, PT, R0, 0x9, !P0 ;  /* 0x000000090000780c */ /* 0x000fe40004701270 */
[----:B------:R-:W-:Y:S01]  /*0590*/  LOP3.LUT R11, R10, 0x3c, RZ, 0xc0, !PT ;  /* 0x0000003c0a0b7812 */ /* 0x000fe200078ec0ff */
[----:B------:R-:W-:-:S04]  /*05a0*/  IMAD R9, R9, 0x18, R18 ;  /* 0x0000001809097824 */ /* 0x000fc800078e0212 */
[----:B------:R-:W-:Y:S02]  /*05b0*/  IMAD.IADD R11, R8, 0x1, R11 ;  /* 0x00000001080b7824 */ /* 0x000fe400078e020b */
[----:B0-----:R-:W-:-:S03]  /*05c0*/  IMAD.WIDE R8, R9, 0x4, R2 ;  /* 0x0000000409087825 */ /* 0x001fc600078e0202 */
[----:B------:R-:W-:Y:S01]  /*05d0*/  LEA R11, R11, UR4, 0x2 ;  /* 0x000000040b0b7c11 */ /* 0x000fe2000f8e10ff */
[----:B--2---:R-:W-:Y:S04]  /*05e0*/  STS [R13+0x20], R14 ;  /* 0x0000200e0d007388 */ /* 0x004fe80000000800 */
[----:B---3--:R-:W-:Y:S04]  /*05f0*/  STS [R13+0x40], R20 ;  /* 0x000040140d007388 */ /* 0x008fe80000000800 */
[----:B----4-:R-:W-:Y:S04]  /*0600*/  STS [R13+0x60], R21 ;  /* 0x000060150d007388 */ /* 0x010fe80000000800 */
[----:B-----5:R-:W-:Y:S04]  /*0610*/  STS [R13+0x80], R22 ;  /* 0x000080160d007388 */ /* 0x020fe80000000800 */
[----:B------:R-:W-:Y:S04]  /*0620*/  STS [R13+0xa0], R24 ;  /* 0x0000a0180d007388 */ /* 0x000fe80000000800 */
[----:B------:R-:W-:Y:S04]  /*0630*/  STS [R13+0xc0], R23 ;  /* 0x0000c0170d007388 */ /* 0x000fe80000000800 */
[----:B------:R-:W-:Y:S04]  /*0640*/  STS [R13], R26 ;  /* 0x0000001a0d007388 */ /* 0x000fe80000000800 */
[----:B------:R-:W-:Y:S01]  /*0650*/  STS [R13+0xe0], R25 ;  /* 0x0000e0190d007388 */ /* 0x000fe20000000800 */
[----:B------:R-:W-:Y:S06]  /*0660*/  BAR.SYNC.DEFER_BLOCKING 0x0 ;  /* 0x0000000000007b1d */ /* 0x000fec0000010000 */
[----:B------:R-:W0:Y:S04]  /*0670*/  LDS.128 R4, [R4] ;  /* 0x0000000004047984 */ /* 0x000e280000000c00 */
[----:B0-----:R0:W-:Y:S02]  /*0680*/  @P1 STG.E.128 desc[UR6][R8.64], R4 ;  /* 0x0000000408001986 */ /* 0x0011e4000c101d06 */
[----:B0-----:R-:W-:Y:S05]  /*0690*/  @!P0 EXIT ;  /* 0x000000000000894d */ /* 0x001fea0003800000 */
[----:B0-----:R-:W0:Y:S01]  /*06a0*/  LDS.128 R8, [R11+0x800] ;  /* 0x000800000b087984 */ /* 0x001e220000000c00 */
[----:B------:R-:W-:-:S04]  /*06b0*/  IMAD R5, R0, 0x18, R18 ;  /* 0x0000001800057824 */ /* 0x000fc800078e0212 */
[----:B------:R-:W-:-:S05]  /*06c0*/  IMAD.WIDE R2, R5, 0x4, R2 ;  /* 0x0000000405027825 */ /* 0x000fca00078e0202 */
[----:B0-----:R-:W-:Y:S01]  /*06d0*/  STG.E.128 desc[UR6][R2.64], R8 ;  /* 0x0000000802007986 */ /* 0x001fe2000c101d06 */
[----:B------:R-:W-:Y:S05]  /*06e0*/  EXIT ;  /* 0x000000000000794d */ /* 0x000fea0003800000 */
.L_x_0:
[----:B------:R-:W-:-:S00]  /*06f0*/  BRA `(.L_x_0) ;  /* 0xfffffffc00fc7947 */ /* 0x000fc0000383ffff */
[----:B------:R-:W-:-:S00]  /*0700*/  NOP ;  /* 0x0000000000007918 */ /* 0x000fc00000000000 */
[----:B------:R-:W-:-:S00]  /*0710*/  NOP ;  /* 0x0000000000007918 */ /* 0x000fc00000000000 */
[----:B------:R-:W-:-:S00]  /*0720*/  NOP ;  /* 0x0000000000007918 */ /* 0x000fc00000000000 */
[----:B------:R-:W-:-:S00]  /*0730*/  NOP ;  /* 0x0000000000007918 */ /* 0x000fc00000000000 */
[----:B------:R-:W-:-:S00]  /*0740*/  NOP ;  /* 0x0000000000007918 */ /* 0x000fc00000000000 */
[----:B------:R-:W-:-:S00]  /*0750*/  NOP ;  /* 0x0000000000007918 */ /* 0x000fc00000000000 */
[----:B------:R-:W-:-:S00]  /*0760*/  NOP ;  /* 0x0000000000007918 */ /* 0x000fc00000000000 */
[----:B------:R-:W-:-:S00]  /*0770*/  NOP ;  /* 0x0000000000007918 */ /* 0x000fc00000000000 */
.L_x_1:


//--------------------- .nv.shared.triton_poi_fused_2 --------------------------
	.section	.nv.shared.triton_poi_fused_2,"aw",@nobits
	.sectionflags	@""
	.align	16
	.zero		1024


//--------------------- .nv.constant0.triton_poi_fused_2 --------------------------
	.section	.nv.constant0.triton_poi_fused_2,"a",@progbits
	.sectionflags	@""
	.align	4
.nv.constant0.triton_poi_fused_2:
	.zero		552
